//
// Generated by NVIDIA NVVM Compiler
//
// Compiler Build ID: CL-36424714
// Cuda compilation tools, release 13.0, V13.0.88
// Based on NVVM 20.0.0
//

.version 9.0
.target sm_100
.address_size 64

	// .globl	_Z10mul_kerneliPKfS0_Pf

.visible .entry _Z10mul_kerneliPKfS0_Pf(
	.param .u32 _Z10mul_kerneliPKfS0_Pf_param_0,
	.param .u64 .ptr .align 1 _Z10mul_kerneliPKfS0_Pf_param_1,
	.param .u64 .ptr .align 1 _Z10mul_kerneliPKfS0_Pf_param_2,
	.param .u64 .ptr .align 1 _Z10mul_kerneliPKfS0_Pf_param_3
)
{
	.reg .pred 	%p<2>;
	.reg .b32 	%r<6>;
	.reg .b32 	%f<4>;
	.reg .b64 	%rd<11>;

	ld.param.u32 	%r2, [_Z10mul_kerneliPKfS0_Pf_param_0];
	ld.param.u64 	%rd1, [_Z10mul_kerneliPKfS0_Pf_param_1];
	ld.param.u64 	%rd2, [_Z10mul_kerneliPKfS0_Pf_param_2];
	ld.param.u64 	%rd3, [_Z10mul_kerneliPKfS0_Pf_param_3];
	mov.u32 	%r3, %ctaid.x;
	mov.u32 	%r4, %ntid.x;
	mov.u32 	%r5, %tid.x;
	mad.lo.s32 	%r1, %r3, %r4, %r5;
	setp.ge.s32 	%p1, %r1, %r2;
	@%p1 bra 	$L__BB0_2;
	cvta.to.global.u64 	%rd4, %rd1;
	cvta.to.global.u64 	%rd5, %rd2;
	cvta.to.global.u64 	%rd6, %rd3;
	mul.wide.s32 	%rd7, %r1, 4;
	add.s64 	%rd8, %rd4, %rd7;
	ld.global.f32 	%f1, [%rd8];
	add.s64 	%rd9, %rd5, %rd7;
	ld.global.f32 	%f2, [%rd9];
	mul.f32 	%f3, %f1, %f2;
	add.s64 	%rd10, %rd6, %rd7;
	st.global.f32 	[%rd10], %f3;
$L__BB0_2:
	ret;

}


// ===== COMPILED SASS (sm_100) =====

	.target	sm_100

	.elftype	@"ET_EXEC"


//--------------------- .note.nv.tkinfo           --------------------------
	.section	.note.nv.tkinfo,"",@"SHT_NOTE"
	.sectionflags	@"SHF_NOTE_NV_TKINFO"
	.tkinfo
        /*0018*/ 	.word	0x00000002
        /*0030*/ 	.string	""
        /*0030*/ 	.string	"ptxas"
        /*0030*/ 	.string	"Cuda compilation tools, release 13.0, V13.0.88"
        /*0030*/ 	.string	"Build cuda_13.0.r13.0/compiler.36424714_0"
        /*0030*/ 	.string	"-arch sm_100 -m 64 "



//--------------------- .note.nv.cuinfo           --------------------------
	.section	.note.nv.cuinfo,"",@"SHT_NOTE"
	.sectionflags	@"SHF_NOTE_NV_CUINFO"
        /*0018*/ 	.short	0x0002
        /*001a*/ 	.short	0x0064
        /*001c*/ 	.short	0x0082
	.zero		2


//--------------------- .nv.info                  --------------------------
	.section	.nv.info,"",@"SHT_CUDA_INFO"
	.align	4


	//----- nvinfo : EIATTR_REGCOUNT
	.align		4
        /*0000*/ 	.byte	0x04, 0x2f
        /*0002*/ 	.short	(.L_1 - .L_0)
	.align		4
.L_0:
        /*0004*/ 	.word	index@(_Z10mul_kerneliPKfS0_Pf)
        /*0008*/ 	.word	0x0000000c


	//----- nvinfo : EIATTR_FRAME_SIZE
	.align		4
.L_1:
        /*000c*/ 	.byte	0x04, 0x11
        /*000e*/ 	.short	(.L_3 - .L_2)
	.align		4
.L_2:
        /*0010*/ 	.word	index@(_Z10mul_kerneliPKfS0_Pf)
        /*0014*/ 	.word	0x00000000


	//----- nvinfo : EIATTR_MIN_STACK_SIZE
	.align		4
.L_3:
        /*0018*/ 	.byte	0x04, 0x12
        /*001a*/ 	.short	(.L_5 - .L_4)
	.align		4
.L_4:
        /*001c*/ 	.word	index@(_Z10mul_kerneliPKfS0_Pf)
        /*0020*/ 	.word	0x00000000
.L_5:


//--------------------- .nv.compat                --------------------------
	.section	.nv.compat,"",@"SHT_CUDA_COMPAT_INFO"
	.align	4
        /*0000*/ 	.byte	0x02, 0x09, 0x00, 0x00, 0x02, 0x02, 0x01, 0x00, 0x02, 0x05, 0x05, 0x00, 0x03, 0x07, 0x01, 0x01
        /*0010*/ 	.byte	0x02, 0x03, 0x00, 0x00, 0x02, 0x06, 0x01, 0x00, 0x04, 0x0b, 0x08, 0x00, 0x09, 0x00, 0x00, 0x00
        /*0020*/ 	.byte	0x00, 0x00, 0x00, 0x00


//--------------------- .nv.info._Z10mul_kerneliPKfS0_Pf --------------------------
	.section	.nv.info._Z10mul_kerneliPKfS0_Pf,"",@"SHT_CUDA_INFO"
	.sectionflags	@""
	.align	4


	//----- nvinfo : EIATTR_CUDA_API_VERSION
	.align		4
        /*0000*/ 	.byte	0x04, 0x37
        /*0002*/ 	.short	(.L_7 - .L_6)
.L_6:
        /*0004*/ 	.word	0x00000082


	//----- nvinfo : EIATTR_KPARAM_INFO
	.align		4
.L_7:
        /*0008*/ 	.byte	0x04, 0x17
        /*000a*/ 	.short	(.L_9 - .L_8)
.L_8:
        /*000c*/ 	.word	0x00000000
        /*0010*/ 	.short	0x0003
        /*0012*/ 	.short	0x0018
        /*0014*/ 	.byte	0x00, 0xf5, 0x21, 0x00


	//----- nvinfo : EIATTR_KPARAM_INFO
	.align		4
.L_9:
        /*0018*/ 	.byte	0x04, 0x17
        /*001a*/ 	.short	(.L_11 - .L_10)
.L_10:
        /*001c*/ 	.word	0x00000000
        /*0020*/ 	.short	0x0002
        /*0022*/ 	.short	0x0010
        /*0024*/ 	.byte	0x00, 0xf5, 0x21, 0x00


	//----- nvinfo : EIATTR_KPARAM_INFO
	.align		4
.L_11:
        /*0028*/ 	.byte	0x04, 0x17
        /*002a*/ 	.short	(.L_13 - .L_12)
.L_12:
        /*002c*/ 	.word	0x00000000
        /*0030*/ 	.short	0x0001
        /*0032*/ 	.short	0x0008
        /*0034*/ 	.byte	0x00, 0xf5, 0x21, 0x00


	//----- nvinfo : EIATTR_KPARAM_INFO
	.align		4
.L_13:
        /*0038*/ 	.byte	0x04, 0x17
        /*003a*/ 	.short	(.L_15 - .L_14)
.L_14:
        /*003c*/ 	.word	0x00000000
        /*0040*/ 	.short	0x0000
        /*0042*/ 	.short	0x0000
        /*0044*/ 	.byte	0x00, 0xf0, 0x11, 0x00


	//----- nvinfo : EIATTR_SPARSE_MMA_MASK
	.align		4
.L_15:
        /*0048*/ 	.byte	0x03, 0x50
        /*004a*/ 	.short	0x0000


	//----- nvinfo : EIATTR_MAXREG_COUNT
	.align		4
        /*004c*/ 	.byte	0x03, 0x1b
        /*004e*/ 	.short	0x00ff


	//----- nvinfo : EIATTR_MERCURY_ISA_VERSION
	.align		4
        /*0050*/ 	.byte	0x03, 0x5f
        /*0052*/ 	.short	0x0101


	//----- nvinfo : EIATTR_VRC_CTA_INIT_COUNT
	.align		4
        /*0054*/ 	.byte	0x02, 0x4a
	.zero		1
	.zero		1


	//----- nvinfo : EIATTR_EXIT_INSTR_OFFSETS
	.align		4
        /*0058*/ 	.byte	0x04, 0x1c
        /*005a*/ 	.short	(.L_17 - .L_16)


	//   ....[0]....
.L_16:
        /*005c*/ 	.word	0x00000070


	//   ....[1]....
        /*0060*/ 	.word	0x00000130


	//----- nvinfo : EIATTR_CBANK_PARAM_SIZE
	.align		4
.L_17:
        /*0064*/ 	.byte	0x03, 0x19
        /*0066*/ 	.short	0x0020


	//----- nvinfo : EIATTR_PARAM_CBANK
	.align		4
        /*0068*/ 	.byte	0x04, 0x0a
        /*006a*/ 	.short	(.L_19 - .L_18)
	.align		4
.L_18:
        /*006c*/ 	.word	index@(.nv.constant0._Z10mul_kerneliPKfS0_Pf)
        /*0070*/ 	.short	0x0380
        /*0072*/ 	.short	0x0020


	//----- nvinfo : EIATTR_SW_WAR
	.align		4
.L_19:
        /*0074*/ 	.byte	0x04, 0x36
        /*0076*/ 	.short	(.L_21 - .L_20)
.L_20:
        /*0078*/ 	.word	0x00000008
.L_21:


//--------------------- .nv.callgraph             --------------------------
	.section	.nv.callgraph,"",@"SHT_CUDA_CALLGRAPH"
	.align	4
	.sectionentsize	8
	.align		4
        /*0000*/ 	.word	0x00000000
	.align		4
        /*0004*/ 	.word	0xffffffff
	.align		4
        /*0008*/ 	.word	0x00000000
	.align		4
        /*000c*/ 	.word	0xfffffffe
	.align		4
        /*0010*/ 	.word	0x00000000
	.align		4
        /*0014*/ 	.word	0xfffffffd
	.align		4
        /*0018*/ 	.word	0x00000000
	.align		4
        /*001c*/ 	.word	0xfffffffc


//--------------------- .text._Z10mul_kerneliPKfS0_Pf --------------------------
	.section	.text._Z10mul_kerneliPKfS0_Pf,"ax",@progbits
	.align	128
        .global         _Z10mul_kerneliPKfS0_Pf
        .type           _Z10mul_kerneliPKfS0_Pf,@function
        .size           _Z10mul_kerneliPKfS0_Pf,(.L_x_1 - _Z10mul_kerneliPKfS0_Pf)
        .other          _Z10mul_kerneliPKfS0_Pf,@"STO_CUDA_ENTRY STV_DEFAULT"
_Z10mul_kerneliPKfS0_Pf:
.text._Z10mul_kerneliPKfS0_Pf:
[----:B------:R-:W-:Y:S01]  /*0000*/  LDC R1, c[0x0][0x37c] ;  /* 0x0000df00ff017b82 */ /* 0x000fe20000000800 */
[----:B------:R-:W0:Y:S07]  /*0010*/  S2R R0, SR_TID.X ;  /* 0x0000000000007919 */ /* 0x000e2e0000002100 */
[----:B------:R-:W0:Y:S01]  /*0020*/  S2UR UR4, SR_CTAID.X ;  /* 0x00000000000479c3 */ /* 0x000e220000002500 */
[----:B------:R-:W1:Y:S07]  /*0030*/  LDCU UR5, c[0x0][0x380] ;  /* 0x00007000ff0577ac */ /* 0x000e6e0008000800 */
[----:B------:R-:W0:Y:S02]  /*0040*/  LDC R9, c[0x0][0x360] ;  /* 0x0000d800ff097b82 */ /* 0x000e240000000800 */
[----:B0-----:R-:W-:-:S05]  /*0050*/  IMAD R9, R9, UR4, R0 ;  /* 0x0000000409097c24 */ /* 0x001fca000f8e0200 */
[----:B-1----:R-:W-:-:S13]  /*0060*/  ISETP.GE.AND P0, PT, R9, UR5, PT ;  /* 0x0000000509007c0c */ /* 0x002fda000bf06270 */
[----:B------:R-:W-:Y:S05]  /*0070*/  @P0 EXIT ;  /* 0x000000000000094d */ /* 0x000fea0003800000 */
[----:B------:R-:W0:Y:S01]  /*0080*/  LDC.64 R2, c[0x0][0x388] ;  /* 0x0000e200ff027b82 */ /* 0x000e220000000a00 */
[----:B------:R-:W1:Y:S07]  /*0090*/  LDCU.64 UR4, c[0x0][0x358] ;  /* 0x00006b00ff0477ac */ /* 0x000e6e0008000a00 */
[----:B------:R-:W2:Y:S08]  /*00a0*/  LDC.64 R4, c[0x0][0x390] ;  /* 0x0000e400ff047b82 */ /* 0x000eb00000000a00 */
[----:B------:R-:W3:Y:S01]  /*00b0*/  LDC.64 R6, c[0x0][0x398] ;  /* 0x0000e600ff067b82 */ /* 0x000ee20000000a00 */
[----:B0-----:R-:W-:-:S06]  /*00c0*/  IMAD.WIDE R2, R9, 0x4, R2 ;  /* 0x0000000409027825 */ /* 0x001fcc00078e0202 */
[----:B-1----:R-:W4:Y:S01]  /*00d0*/  LDG.E R2, desc[UR4][R2.64] ;  /* 0x0000000402027981 */ /* 0x002f22000c1e1900 */
[----:B--2---:R-:W-:-:S06]  /*00e0*/  IMAD.WIDE R4, R9, 0x4, R4 ;  /* 0x0000000409047825 */ /* 0x004fcc00078e0204 */
[----:B------:R-:W4:Y:S01]  /*00f0*/  LDG.E R5, desc[UR4][R4.64] ;  /* 0x0000000404057981 */ /* 0x000f22000c1e1900 */
[----:B---3--:R-:W-:-:S04]  /*0100*/  IMAD.WIDE R6, R9, 0x4, R6 ;  /* 0x0000000409067825 */ /* 0x008fc800078e0206 */
[----:B----4-:R-:W-:-:S05]  /*0110*/  FMUL R9, R2, R5 ;  /* 0x0000000502097220 */ /* 0x010fca0000400000 */
[----:B------:R-:W-:Y:S01]  /*0120*/  STG.E desc[UR4][R6.64], R9 ;  /* 0x0000000906007986 */ /* 0x000fe2000c101904 */
[----:B------:R-:W-:Y:S05]  /*0130*/  EXIT ;  /* 0x000000000000794d */ /* 0x000fea0003800000 */
.L_x_0:
[----:B------:R-:W-:-:S00]  /*0140*/  BRA `(.L_x_0) ;  /* 0xfffffffc00fc7947 */ /* 0x000fc0000383ffff */
[----:B------:R-:W-:-:S00]  /*0150*/  NOP ;  /* 0x0000000000007918 */ /* 0x000fc00000000000 */
        /* <DEDUP_REMOVED lines=10> */
.L_x_1:


//--------------------- .nv.shared.reserved.0     --------------------------
	.section	.nv.shared.reserved.0,"aw",@nobits
	.weak		__nv_reservedSMEM_offset_0_alias
	.size		__nv_reservedSMEM_offset_0_alias, 0, 64
	.other		__nv_reservedSMEM_offset_0_alias,@"STO_CUDA_RESERVED_SHARED STV_DEFAULT"
__nv_reservedSMEM_offset_0_alias:
	.zero		0
	.zero		64


//--------------------- .nv.constant0._Z10mul_kerneliPKfS0_Pf --------------------------
	.section	.nv.constant0._Z10mul_kerneliPKfS0_Pf,"a",@progbits
	.sectionflags	@""
	.align	4
.nv.constant0._Z10mul_kerneliPKfS0_Pf:
	.zero		928


//--------------------- SYMBOLS --------------------------

	.type		.nv.reservedSmem.offset0,@object
	.size		.nv.reservedSmem.offset0,0x4
